//
// Generated by NVIDIA NVVM Compiler
//
// Compiler Build ID: CL-36424714
// Cuda compilation tools, release 13.0, V13.0.88
// Based on NVVM 20.0.0
//

.version 9.0
.target sm_100
.address_size 64

	// .globl	_Z33compute_coupling_ICB_fluid_kernelPfS_S_PiS0_S_S_S_S0_S0_ffii

.visible .entry _Z33compute_coupling_ICB_fluid_kernelPfS_S_PiS0_S_S_S_S0_S0_ffii(
	.param .u64 .ptr .align 1 _Z33compute_coupling_ICB_fluid_kernelPfS_S_PiS0_S_S_S_S0_S0_ffii_param_0,
	.param .u64 .ptr .align 1 _Z33compute_coupling_ICB_fluid_kernelPfS_S_PiS0_S_S_S_S0_S0_ffii_param_1,
	.param .u64 .ptr .align 1 _Z33compute_coupling_ICB_fluid_kernelPfS_S_PiS0_S_S_S_S0_S0_ffii_param_2,
	.param .u64 .ptr .align 1 _Z33compute_coupling_ICB_fluid_kernelPfS_S_PiS0_S_S_S_S0_S0_ffii_param_3,
	.param .u64 .ptr .align 1 _Z33compute_coupling_ICB_fluid_kernelPfS_S_PiS0_S_S_S_S0_S0_ffii_param_4,
	.param .u64 .ptr .align 1 _Z33compute_coupling_ICB_fluid_kernelPfS_S_PiS0_S_S_S_S0_S0_ffii_param_5,
	.param .u64 .ptr .align 1 _Z33compute_coupling_ICB_fluid_kernelPfS_S_PiS0_S_S_S_S0_S0_ffii_param_6,
	.param .u64 .ptr .align 1 _Z33compute_coupling_ICB_fluid_kernelPfS_S_PiS0_S_S_S_S0_S0_ffii_param_7,
	.param .u64 .ptr .align 1 _Z33compute_coupling_ICB_fluid_kernelPfS_S_PiS0_S_S_S_S0_S0_ffii_param_8,
	.param .u64 .ptr .align 1 _Z33compute_coupling_ICB_fluid_kernelPfS_S_PiS0_S_S_S_S0_S0_ffii_param_9,
	.param .f32 _Z33compute_coupling_ICB_fluid_kernelPfS_S_PiS0_S_S_S_S0_S0_ffii_param_10,
	.param .f32 _Z33compute_coupling_ICB_fluid_kernelPfS_S_PiS0_S_S_S_S0_S0_ffii_param_11,
	.param .u32 _Z33compute_coupling_ICB_fluid_kernelPfS_S_PiS0_S_S_S_S0_S0_ffii_param_12,
	.param .u32 _Z33compute_coupling_ICB_fluid_kernelPfS_S_PiS0_S_S_S_S0_S0_ffii_param_13
)
{
	.reg .pred 	%p<3>;
	.reg .b32 	%r<26>;
	.reg .b32 	%f<34>;
	.reg .b64 	%rd<46>;

	ld.param.u64 	%rd3, [_Z33compute_coupling_ICB_fluid_kernelPfS_S_PiS0_S_S_S_S0_S0_ffii_param_1];
	ld.param.u64 	%rd11, [_Z33compute_coupling_ICB_fluid_kernelPfS_S_PiS0_S_S_S_S0_S0_ffii_param_2];
	ld.param.u64 	%rd5, [_Z33compute_coupling_ICB_fluid_kernelPfS_S_PiS0_S_S_S_S0_S0_ffii_param_4];
	ld.param.u64 	%rd6, [_Z33compute_coupling_ICB_fluid_kernelPfS_S_PiS0_S_S_S_S0_S0_ffii_param_5];
	ld.param.u64 	%rd9, [_Z33compute_coupling_ICB_fluid_kernelPfS_S_PiS0_S_S_S_S0_S0_ffii_param_8];
	ld.param.u64 	%rd10, [_Z33compute_coupling_ICB_fluid_kernelPfS_S_PiS0_S_S_S_S0_S0_ffii_param_9];
	ld.param.f32 	%f7, [_Z33compute_coupling_ICB_fluid_kernelPfS_S_PiS0_S_S_S_S0_S0_ffii_param_10];
	ld.param.f32 	%f8, [_Z33compute_coupling_ICB_fluid_kernelPfS_S_PiS0_S_S_S_S0_S0_ffii_param_11];
	ld.param.u32 	%r7, [_Z33compute_coupling_ICB_fluid_kernelPfS_S_PiS0_S_S_S_S0_S0_ffii_param_12];
	ld.param.u32 	%r8, [_Z33compute_coupling_ICB_fluid_kernelPfS_S_PiS0_S_S_S_S0_S0_ffii_param_13];
	cvta.to.global.u64 	%rd1, %rd11;
	mov.u32 	%r1, %tid.x;
	mov.u32 	%r2, %tid.y;
	mov.u32 	%r9, %ctaid.x;
	mov.u32 	%r10, %nctaid.x;
	mov.u32 	%r11, %ctaid.y;
	mad.lo.s32 	%r3, %r10, %r11, %r9;
	setp.ge.s32 	%p1, %r3, %r8;
	@%p1 bra 	$L__BB0_5;
	ld.param.u64 	%rd43, [_Z33compute_coupling_ICB_fluid_kernelPfS_S_PiS0_S_S_S_S0_S0_ffii_param_3];
	cvta.to.global.u64 	%rd12, %rd5;
	cvta.to.global.u64 	%rd13, %rd10;
	cvta.to.global.u64 	%rd14, %rd6;
	cvta.to.global.u64 	%rd15, %rd9;
	cvta.to.global.u64 	%rd16, %rd43;
	mul.wide.s32 	%rd17, %r3, 4;
	add.s64 	%rd18, %rd12, %rd17;
	ld.global.u32 	%r12, [%rd18];
	add.s64 	%rd19, %rd13, %rd17;
	ld.global.u32 	%r13, [%rd19];
	mad.lo.s32 	%r14, %r3, 5, %r2;
	mad.lo.s32 	%r4, %r14, 5, %r1;
	mul.lo.s32 	%r15, %r4, 3;
	mul.wide.s32 	%rd20, %r15, 4;
	add.s64 	%rd21, %rd14, %rd20;
	ld.global.f32 	%f1, [%rd21];
	ld.global.f32 	%f2, [%rd21+4];
	ld.global.f32 	%f3, [%rd21+8];
	mad.lo.s32 	%r16, %r13, 25, %r2;
	mad.lo.s32 	%r17, %r16, 5, %r1;
	add.s32 	%r18, %r17, -125;
	mul.wide.s32 	%rd22, %r18, 4;
	add.s64 	%rd23, %rd15, %rd22;
	ld.global.u32 	%r5, [%rd23];
	mad.lo.s32 	%r19, %r12, 25, %r2;
	mad.lo.s32 	%r20, %r19, 5, %r1;
	add.s32 	%r21, %r20, -25;
	mul.wide.s32 	%rd24, %r21, 4;
	add.s64 	%rd25, %rd16, %rd24;
	ld.global.u32 	%r22, [%rd25];
	add.s32 	%r6, %r22, -1;
	setp.eq.s32 	%p2, %r7, 0;
	@%p2 bra 	$L__BB0_3;
	ld.param.u64 	%rd42, [_Z33compute_coupling_ICB_fluid_kernelPfS_S_PiS0_S_S_S_S0_S0_ffii_param_0];
	mul.wide.s32 	%rd26, %r5, 4;
	add.s64 	%rd27, %rd1, %rd26;
	ld.global.f32 	%f9, [%rd27+-4];
	mul.lo.s32 	%r23, %r6, 3;
	cvta.to.global.u64 	%rd28, %rd42;
	mul.wide.s32 	%rd29, %r23, 4;
	add.s64 	%rd30, %rd28, %rd29;
	ld.global.f32 	%f10, [%rd30];
	ld.global.f32 	%f11, [%rd30+4];
	mul.f32 	%f12, %f2, %f11;
	fma.rn.f32 	%f13, %f1, %f10, %f12;
	ld.global.f32 	%f14, [%rd30+8];
	fma.rn.f32 	%f15, %f3, %f14, %f13;
	mul.f32 	%f16, %f8, %f15;
	sub.f32 	%f17, %f16, %f9;
	mul.f32 	%f33, %f7, %f17;
	bra.uni 	$L__BB0_4;
$L__BB0_3:
	neg.f32 	%f18, %f7;
	mul.wide.s32 	%rd31, %r5, 4;
	add.s64 	%rd32, %rd1, %rd31;
	ld.global.f32 	%f19, [%rd32+-4];
	mul.f32 	%f33, %f19, %f18;
$L__BB0_4:
	ld.param.u64 	%rd45, [_Z33compute_coupling_ICB_fluid_kernelPfS_S_PiS0_S_S_S_S0_S0_ffii_param_7];
	ld.param.u64 	%rd44, [_Z33compute_coupling_ICB_fluid_kernelPfS_S_PiS0_S_S_S_S0_S0_ffii_param_6];
	cvta.to.global.u64 	%rd33, %rd44;
	mul.wide.s32 	%rd34, %r4, 4;
	add.s64 	%rd35, %rd33, %rd34;
	ld.global.f32 	%f20, [%rd35];
	mad.lo.s32 	%r24, %r2, 5, %r1;
	cvta.to.global.u64 	%rd36, %rd45;
	mul.wide.u32 	%rd37, %r24, 4;
	add.s64 	%rd38, %rd36, %rd37;
	ld.global.f32 	%f21, [%rd38];
	mul.lo.s32 	%r25, %r6, 3;
	cvta.to.global.u64 	%rd39, %rd3;
	mul.wide.s32 	%rd40, %r25, 4;
	add.s64 	%rd41, %rd39, %rd40;
	neg.f32 	%f22, %f21;
	mul.f32 	%f23, %f20, %f22;
	mul.f32 	%f24, %f1, %f23;
	mul.f32 	%f25, %f33, %f24;
	atom.global.add.f32 	%f26, [%rd41], %f25;
	mul.f32 	%f27, %f2, %f23;
	mul.f32 	%f28, %f33, %f27;
	atom.global.add.f32 	%f29, [%rd41+4], %f28;
	mul.f32 	%f30, %f3, %f23;
	mul.f32 	%f31, %f33, %f30;
	atom.global.add.f32 	%f32, [%rd41+8], %f31;
$L__BB0_5:
	ret;

}


// ===== COMPILED SASS (sm_100) =====

	.target	sm_100

	.elftype	@"ET_EXEC"


//--------------------- .note.nv.tkinfo           --------------------------
	.section	.note.nv.tkinfo,"",@"SHT_NOTE"
	.sectionflags	@"SHF_NOTE_NV_TKINFO"
	.tkinfo
        /*0018*/ 	.word	0x00000002
        /*0030*/ 	.string	""
        /*0030*/ 	.string	"ptxas"
        /*0030*/ 	.string	"Cuda compilation tools, release 13.0, V13.0.88"
        /*0030*/ 	.string	"Build cuda_13.0.r13.0/compiler.36424714_0"
        /*0030*/ 	.string	"-arch sm_100 -m 64 "



//--------------------- .note.nv.cuinfo           --------------------------
	.section	.note.nv.cuinfo,"",@"SHT_NOTE"
	.sectionflags	@"SHF_NOTE_NV_CUINFO"
        /*0018*/ 	.short	0x0002
        /*001a*/ 	.short	0x0064
        /*001c*/ 	.short	0x0082
	.zero		2


//--------------------- .nv.info                  --------------------------
	.section	.nv.info,"",@"SHT_CUDA_INFO"
	.align	4


	//----- nvinfo : EIATTR_REGCOUNT
	.align		4
        /*0000*/ 	.byte	0x04, 0x2f
        /*0002*/ 	.short	(.L_1 - .L_0)
	.align		4
.L_0:
        /*0004*/ 	.word	index@(_Z33compute_coupling_ICB_fluid_kernelPfS_S_PiS0_S_S_S_S0_S0_ffii)
        /*0008*/ 	.word	0x0000001a


	//----- nvinfo : EIATTR_FRAME_SIZE
	.align		4
.L_1:
        /*000c*/ 	.byte	0x04, 0x11
        /*000e*/ 	.short	(.L_3 - .L_2)
	.align		4
.L_2:
        /*0010*/ 	.word	index@(_Z33compute_coupling_ICB_fluid_kernelPfS_S_PiS0_S_S_S_S0_S0_ffii)
        /*0014*/ 	.word	0x00000000


	//----- nvinfo : EIATTR_MIN_STACK_SIZE
	.align		4
.L_3:
        /*0018*/ 	.byte	0x04, 0x12
        /*001a*/ 	.short	(.L_5 - .L_4)
	.align		4
.L_4:
        /*001c*/ 	.word	index@(_Z33compute_coupling_ICB_fluid_kernelPfS_S_PiS0_S_S_S_S0_S0_ffii)
        /*0020*/ 	.word	0x00000000
.L_5:


//--------------------- .nv.compat                --------------------------
	.section	.nv.compat,"",@"SHT_CUDA_COMPAT_INFO"
	.align	4
        /*0000*/ 	.byte	0x02, 0x09, 0x00, 0x00, 0x02, 0x02, 0x01, 0x00, 0x02, 0x05, 0x05, 0x00, 0x03, 0x07, 0x01, 0x01
        /*0010*/ 	.byte	0x02, 0x03, 0x00, 0x00, 0x02, 0x06, 0x01, 0x00, 0x04, 0x0b, 0x08, 0x00, 0x09, 0x00, 0x00, 0x00
        /*0020*/ 	.byte	0x00, 0x00, 0x00, 0x00


//--------------------- .nv.info._Z33compute_coupling_ICB_fluid_kernelPfS_S_PiS0_S_S_S_S0_S0_ffii --------------------------
	.section	.nv.info._Z33compute_coupling_ICB_fluid_kernelPfS_S_PiS0_S_S_S_S0_S0_ffii,"",@"SHT_CUDA_INFO"
	.sectionflags	@""
	.align	4


	//----- nvinfo : EIATTR_CUDA_API_VERSION
	.align		4
        /*0000*/ 	.byte	0x04, 0x37
        /*0002*/ 	.short	(.L_7 - .L_6)
.L_6:
        /*0004*/ 	.word	0x00000082


	//----- nvinfo : EIATTR_KPARAM_INFO
	.align		4
.L_7:
        /*0008*/ 	.byte	0x04, 0x17
        /*000a*/ 	.short	(.L_9 - .L_8)
.L_8:
        /*000c*/ 	.word	0x00000000
        /*0010*/ 	.short	0x000d
        /*0012*/ 	.short	0x005c
        /*0014*/ 	.byte	0x00, 0xf0, 0x11, 0x00


	//----- nvinfo : EIATTR_KPARAM_INFO
	.align		4
.L_9:
        /*0018*/ 	.byte	0x04, 0x17
        /*001a*/ 	.short	(.L_11 - .L_10)
.L_10:
        /*001c*/ 	.word	0x00000000
        /*0020*/ 	.short	0x000c
        /*0022*/ 	.short	0x0058
        /*0024*/ 	.byte	0x00, 0xf0, 0x11, 0x00


	//----- nvinfo : EIATTR_KPARAM_INFO
	.align		4
.L_11:
        /*0028*/ 	.byte	0x04, 0x17
        /*002a*/ 	.short	(.L_13 - .L_12)
.L_12:
        /*002c*/ 	.word	0x00000000
        /*0030*/ 	.short	0x000b
        /*0032*/ 	.short	0x0054
        /*0034*/ 	.byte	0x00, 0xf0, 0x11, 0x00


	//----- nvinfo : EIATTR_KPARAM_INFO
	.align		4
.L_13:
        /*0038*/ 	.byte	0x04, 0x17
        /*003a*/ 	.short	(.L_15 - .L_14)
.L_14:
        /*003c*/ 	.word	0x00000000
        /*0040*/ 	.short	0x000a
        /*0042*/ 	.short	0x0050
        /*0044*/ 	.byte	0x00, 0xf0, 0x11, 0x00


	//----- nvinfo : EIATTR_KPARAM_INFO
	.align		4
.L_15:
        /*0048*/ 	.byte	0x04, 0x17
        /*004a*/ 	.short	(.L_17 - .L_16)
.L_16:
        /*004c*/ 	.word	0x00000000
        /*0050*/ 	.short	0x0009
        /*0052*/ 	.short	0x0048
        /*0054*/ 	.byte	0x00, 0xf5, 0x21, 0x00


	//----- nvinfo : EIATTR_KPARAM_INFO
	.align		4
.L_17:
        /*0058*/ 	.byte	0x04, 0x17
        /*005a*/ 	.short	(.L_19 - .L_18)
.L_18:
        /*005c*/ 	.word	0x00000000
        /*0060*/ 	.short	0x0008
        /*0062*/ 	.short	0x0040
        /*0064*/ 	.byte	0x00, 0xf5, 0x21, 0x00


	//----- nvinfo : EIATTR_KPARAM_INFO
	.align		4
.L_19:
        /*0068*/ 	.byte	0x04, 0x17
        /*006a*/ 	.short	(.L_21 - .L_20)
.L_20:
        /*006c*/ 	.word	0x00000000
        /*0070*/ 	.short	0x0007
        /*0072*/ 	.short	0x0038
        /*0074*/ 	.byte	0x00, 0xf5, 0x21, 0x00


	//----- nvinfo : EIATTR_KPARAM_INFO
	.align		4
.L_21:
        /*0078*/ 	.byte	0x04, 0x17
        /*007a*/ 	.short	(.L_23 - .L_22)
.L_22:
        /*007c*/ 	.word	0x00000000
        /*0080*/ 	.short	0x0006
        /*0082*/ 	.short	0x0030
        /*0084*/ 	.byte	0x00, 0xf5, 0x21, 0x00


	//----- nvinfo : EIATTR_KPARAM_INFO
	.align		4
.L_23:
        /*0088*/ 	.byte	0x04, 0x17
        /*008a*/ 	.short	(.L_25 - .L_24)
.L_24:
        /*008c*/ 	.word	0x00000000
        /*0090*/ 	.short	0x0005
        /*0092*/ 	.short	0x0028
        /*0094*/ 	.byte	0x00, 0xf5, 0x21, 0x00


	//----- nvinfo : EIATTR_KPARAM_INFO
	.align		4
.L_25:
        /*0098*/ 	.byte	0x04, 0x17
        /*009a*/ 	.short	(.L_27 - .L_26)
.L_26:
        /*009c*/ 	.word	0x00000000
        /*00a0*/ 	.short	0x0004
        /*00a2*/ 	.short	0x0020
        /*00a4*/ 	.byte	0x00, 0xf5, 0x21, 0x00


	//----- nvinfo : EIATTR_KPARAM_INFO
	.align		4
.L_27:
        /*00a8*/ 	.byte	0x04, 0x17
        /*00aa*/ 	.short	(.L_29 - .L_28)
.L_28:
        /*00ac*/ 	.word	0x00000000
        /*00b0*/ 	.short	0x0003
        /*00b2*/ 	.short	0x0018
        /*00b4*/ 	.byte	0x00, 0xf5, 0x21, 0x00


	//----- nvinfo : EIATTR_KPARAM_INFO
	.align		4
.L_29:
        /*00b8*/ 	.byte	0x04, 0x17
        /*00ba*/ 	.short	(.L_31 - .L_30)
.L_30:
        /*00bc*/ 	.word	0x00000000
        /*00c0*/ 	.short	0x0002
        /*00c2*/ 	.short	0x0010
        /*00c4*/ 	.byte	0x00, 0xf5, 0x21, 0x00


	//----- nvinfo : EIATTR_KPARAM_INFO
	.align		4
.L_31:
        /*00c8*/ 	.byte	0x04, 0x17
        /*00ca*/ 	.short	(.L_33 - .L_32)
.L_32:
        /*00cc*/ 	.word	0x00000000
        /*00d0*/ 	.short	0x0001
        /*00d2*/ 	.short	0x0008
        /*00d4*/ 	.byte	0x00, 0xf5, 0x21, 0x00


	//----- nvinfo : EIATTR_KPARAM_INFO
	.align		4
.L_33:
        /*00d8*/ 	.byte	0x04, 0x17
        /*00da*/ 	.short	(.L_35 - .L_34)
.L_34:
        /*00dc*/ 	.word	0x00000000
        /*00e0*/ 	.short	0x0000
        /*00e2*/ 	.short	0x0000
        /*00e4*/ 	.byte	0x00, 0xf5, 0x21, 0x00


	//----- nvinfo : EIATTR_SPARSE_MMA_MASK
	.align		4
.L_35:
        /*00e8*/ 	.byte	0x03, 0x50
        /*00ea*/ 	.short	0x0000


	//----- nvinfo : EIATTR_MAXREG_COUNT
	.align		4
        /*00ec*/ 	.byte	0x03, 0x1b
        /*00ee*/ 	.short	0x00ff


	//----- nvinfo : EIATTR_MERCURY_ISA_VERSION
	.align		4
        /*00f0*/ 	.byte	0x03, 0x5f
        /*00f2*/ 	.short	0x0101


	//----- nvinfo : EIATTR_VRC_CTA_INIT_COUNT
	.align		4
        /*00f4*/ 	.byte	0x02, 0x4a
	.zero		1
	.zero		1


	//----- nvinfo : EIATTR_EXIT_INSTR_OFFSETS
	.align		4
        /*00f8*/ 	.byte	0x04, 0x1c
        /*00fa*/ 	.short	(.L_37 - .L_36)


	//   ....[0]....
.L_36:
        /*00fc*/ 	.word	0x00000070


	//   ....[1]....
        /*0100*/ 	.word	0x000004c0


	//----- nvinfo : EIATTR_CBANK_PARAM_SIZE
	.align		4
.L_37:
        /*0104*/ 	.byte	0x03, 0x19
        /*0106*/ 	.short	0x0060


	//----- nvinfo : EIATTR_PARAM_CBANK
	.align		4
        /*0108*/ 	.byte	0x04, 0x0a
        /*010a*/ 	.short	(.L_39 - .L_38)
	.align		4
.L_38:
        /*010c*/ 	.word	index@(.nv.constant0._Z33compute_coupling_ICB_fluid_kernelPfS_S_PiS0_S_S_S_S0_S0_ffii)
        /*0110*/ 	.short	0x0380
        /*0112*/ 	.short	0x0060


	//----- nvinfo : EIATTR_SW_WAR
	.align		4
.L_39:
        /*0114*/ 	.byte	0x04, 0x36
        /*0116*/ 	.short	(.L_41 - .L_40)
.L_40:
        /*0118*/ 	.word	0x00000008
.L_41:


//--------------------- .nv.callgraph             --------------------------
	.section	.nv.callgraph,"",@"SHT_CUDA_CALLGRAPH"
	.align	4
	.sectionentsize	8
	.align		4
        /*0000*/ 	.word	0x00000000
	.align		4
        /*0004*/ 	.word	0xffffffff
	.align		4
        /*0008*/ 	.word	0x00000000
	.align		4
        /*000c*/ 	.word	0xfffffffe
	.align		4
        /*0010*/ 	.word	0x00000000
	.align		4
        /*0014*/ 	.word	0xfffffffd
	.align		4
        /*0018*/ 	.word	0x00000000
	.align		4
        /*001c*/ 	.word	0xfffffffc


//--------------------- .text._Z33compute_coupling_ICB_fluid_kernelPfS_S_PiS0_S_S_S_S0_S0_ffii --------------------------
	.section	.text._Z33compute_coupling_ICB_fluid_kernelPfS_S_PiS0_S_S_S_S0_S0_ffii,"ax",@progbits
	.align	128
        .global         _Z33compute_coupling_ICB_fluid_kernelPfS_S_PiS0_S_S_S_S0_S0_ffii
        .type           _Z33compute_coupling_ICB_fluid_kernelPfS_S_PiS0_S_S_S_S0_S0_ffii,@function
        .size           _Z33compute_coupling_ICB_fluid_kernelPfS_S_PiS0_S_S_S_S0_S0_ffii,(.L_x_1 - _Z33compute_coupling_ICB_fluid_kernelPfS_S_PiS0_S_S_S_S0_S0_ffii)
        .other          _Z33compute_coupling_ICB_fluid_kernelPfS_S_PiS0_S_S_S_S0_S0_ffii,@"STO_CUDA_ENTRY STV_DEFAULT"
_Z33compute_coupling_ICB_fluid_kernelPfS_S_PiS0_S_S_S_S0_S0_ffii:
.text._Z33compute_coupling_ICB_fluid_kernelPfS_S_PiS0_S_S_S_S0_S0_ffii:
[----:B------:R-:W-:Y:S01]  /*0000*/  LDC R1, c[0x0][0x37c] ;  /* 0x0000df00ff017b82 */ /* 0x000fe20000000800 */
[----:B------:R-:W0:Y:S07]  /*0010*/  S2R R3, SR_CTAID.Y ;  /* 0x0000000000037919 */ /* 0x000e2e0000002600 */
[----:B------:R-:W0:Y:S01]  /*0020*/  S2UR UR4, SR_CTAID.X ;  /* 0x00000000000479c3 */ /* 0x000e220000002500 */
[----:B------:R-:W1:Y:S07]  /*0030*/  LDCU UR5, c[0x0][0x3dc] ;  /* 0x00007b80ff0577ac */ /* 0x000e6e0008000800 */
[----:B------:R-:W0:Y:S02]  /*0040*/  LDC R0, c[0x0][0x370] ;  /* 0x0000dc00ff007b82 */ /* 0x000e240000000800 */
[----:B0-----:R-:W-:-:S05]  /*0050*/  IMAD R0, R0, R3, UR4 ;  /* 0x0000000400007e24 */ /* 0x001fca000f8e0203 */
[----:B-1----:R-:W-:-:S13]  /*0060*/  ISETP.GE.AND P0, PT, R0, UR5, PT ;  /* 0x0000000500007c0c */ /* 0x002fda000bf06270 */
[----:B------:R-:W-:Y:S05]  /*0070*/  @P0 EXIT ;  /* 0x000000000000094d */ /* 0x000fea0003800000 */
[----:B------:R-:W0:Y:S01]  /*0080*/  LDC.64 R2, c[0x0][0x3a0] ;  /* 0x0000e800ff027b82 */ /* 0x000e220000000a00 */
[----:B------:R-:W1:Y:S07]  /*0090*/  LDCU.64 UR4, c[0x0][0x358] ;  /* 0x00006b00ff0477ac */ /* 0x000e6e0008000a00 */
[----:B------:R-:W2:Y:S01]  /*00a0*/  LDC.64 R4, c[0x0][0x3c8] ;  /* 0x0000f200ff047b82 */ /* 0x000ea20000000a00 */
[----:B------:R-:W3:Y:S01]  /*00b0*/  S2R R17, SR_TID.Y ;  /* 0x0000000000117919 */ /* 0x000ee20000002200 */
[----:B------:R-:W4:Y:S01]  /*00c0*/  LDCU UR6, c[0x0][0x3d8] ;  /* 0x00007b00ff0677ac */ /* 0x000f220008000800 */
[----:B------:R-:W5:Y:S05]  /*00d0*/  S2R R16, SR_TID.X ;  /* 0x0000000000107919 */ /* 0x000f6a0000002100 */
[----:B------:R-:W5:Y:S01]  /*00e0*/  LDC.64 R6, c[0x0][0x398] ;  /* 0x0000e600ff067b82 */ /* 0x000f620000000a00 */
[----:B0-----:R-:W-:-:S07]  /*00f0*/  IMAD.WIDE R2, R0, 0x4, R2 ;  /* 0x0000000400027825 */ /* 0x001fce00078e0202 */
[----:B------:R-:W0:Y:S01]  /*0100*/  LDC.64 R12, c[0x0][0x3c0] ;  /* 0x0000f000ff0c7b82 */ /* 0x000e220000000a00 */
[----:B-1----:R-:W3:Y:S01]  /*0110*/  LDG.E R2, desc[UR4][R2.64] ;  /* 0x0000000402027981 */ /* 0x002ee2000c1e1900 */
[----:B--2---:R-:W-:-:S06]  /*0120*/  IMAD.WIDE R4, R0, 0x4, R4 ;  /* 0x0000000400047825 */ /* 0x004fcc00078e0204 */
[----:B------:R-:W1:Y:S01]  /*0130*/  LDC.64 R10, c[0x0][0x3a8] ;  /* 0x0000ea00ff0a7b82 */ /* 0x000e620000000a00 */
[----:B------:R-:W2:Y:S01]  /*0140*/  LDG.E R4, desc[UR4][R4.64] ;  /* 0x0000000404047981 */ /* 0x000ea2000c1e1900 */
[----:B----4-:R-:W-:Y:S01]  /*0150*/  ISETP.NE.AND P0, PT, RZ, UR6, PT ;  /* 0x00000006ff007c0c */ /* 0x010fe2000bf05270 */
[----:B---3--:R-:W-:-:S04]  /*0160*/  IMAD R9, R2, 0x19, R17 ;  /* 0x0000001902097824 */ /* 0x008fc800078e0211 */
[----:B-----5:R-:W-:Y:S02]  /*0170*/  IMAD R9, R9, 0x5, R16 ;  /* 0x0000000509097824 */ /* 0x020fe400078e0210 */
[----:B--2---:R-:W-:-:S03]  /*0180*/  IMAD R3, R4, 0x19, R17 ;  /* 0x0000001904037824 */ /* 0x004fc600078e0211 */
[----:B------:R-:W-:Y:S01]  /*0190*/  IADD3 R9, PT, PT, R9, -0x19, RZ ;  /* 0xffffffe709097810 */ /* 0x000fe20007ffe0ff */
[----:B------:R-:W-:Y:S02]  /*01a0*/  HFMA2 R15, -RZ, RZ, 0, 1.78813934326171875e-07 ;  /* 0x00000003ff0f7431 */ /* 0x000fe400000001ff */
[----:B------:R-:W-:Y:S01]  /*01b0*/  IMAD R19, R0, 0x5, R17 ;  /* 0x0000000500137824 */ /* 0x000fe200078e0211 */
[----:B------:R-:W2:Y:S01]  /*01c0*/  LDC.64 R4, c[0x0][0x3b0] ;  /* 0x0000ec00ff047b82 */ /* 0x000ea20000000a00 */
[----:B------:R-:W-:-:S04]  /*01d0*/  IMAD.WIDE R6, R9, 0x4, R6 ;  /* 0x0000000409067825 */ /* 0x000fc800078e0206 */
[----:B------:R-:W-:Y:S01]  /*01e0*/  IMAD R3, R3, 0x5, R16 ;  /* 0x0000000503037824 */ /* 0x000fe200078e0210 */
[----:B------:R3:W4:Y:S02]  /*01f0*/  LDG.E R14, desc[UR4][R6.64] ;  /* 0x00000004060e7981 */ /* 0x000724000c1e1900 */
[----:B------:R-:W5:Y:S02]  /*0200*/  @P0 LDC.64 R8, c[0x0][0x380] ;  /* 0x0000e000ff080b82 */ /* 0x000f640000000a00 */
[----:B------:R-:W-:-:S05]  /*0210*/  IADD3 R3, PT, PT, R3, -0x7d, RZ ;  /* 0xffffff8303037810 */ /* 0x000fca0007ffe0ff */
[----:B0-----:R-:W-:Y:S01]  /*0220*/  IMAD.WIDE R12, R3, 0x4, R12 ;  /* 0x00000004030c7825 */ /* 0x001fe200078e020c */
[----:B---3--:R-:W0:Y:S04]  /*0230*/  LDC.64 R6, c[0x0][0x390] ;  /* 0x0000e400ff067b82 */ /* 0x008e280000000a00 */
[----:B------:R3:W0:Y:S01]  /*0240*/  LDG.E R21, desc[UR4][R12.64] ;  /* 0x000000040c157981 */ /* 0x000622000c1e1900 */
[----:B------:R-:W-:-:S03]  /*0250*/  IMAD R19, R19, 0x5, R16 ;  /* 0x0000000513137824 */ /* 0x000fc600078e0210 */
[----:B------:R-:W0:Y:S02]  /*0260*/  LDC.64 R2, c[0x0][0x3b8] ;  /* 0x0000ee00ff027b82 */ /* 0x000e240000000a00 */
[----:B---3--:R-:W-:-:S05]  /*0270*/  LEA R13, R19, R19, 0x1 ;  /* 0x00000013130d7211 */ /* 0x008fca00078e08ff */
[----:B-1----:R-:W-:-:S04]  /*0280*/  IMAD.WIDE R10, R13, 0x4, R10 ;  /* 0x000000040d0a7825 */ /* 0x002fc800078e020a */
[----:B------:R-:W-:Y:S01]  /*0290*/  IMAD R23, R17, 0x5, R16 ;  /* 0x0000000511177824 */ /* 0x000fe200078e0210 */
[----:B------:R-:W3:Y:S01]  /*02a0*/  LDG.E R13, desc[UR4][R10.64] ;  /* 0x000000040a0d7981 */ /* 0x000ee2000c1e1900 */
[----:B--2---:R-:W-:Y:S02]  /*02b0*/  IMAD.WIDE R18, R19, 0x4, R4 ;  /* 0x0000000413127825 */ /* 0x004fe400078e0204 */
[----:B------:R-:W1:Y:S01]  /*02c0*/  @P0 LDC.64 R4, c[0x0][0x3d0] ;  /* 0x0000f400ff040b82 */ /* 0x000e620000000a00 */
[----:B------:R3:W2:Y:S04]  /*02d0*/  LDG.E R16, desc[UR4][R10.64+0x8] ;  /* 0x000008040a107981 */ /* 0x0006a8000c1e1900 */
[----:B------:R-:W2:Y:S01]  /*02e0*/  LDG.E R18, desc[UR4][R18.64] ;  /* 0x0000000412127981 */ /* 0x000ea2000c1e1900 */
[----:B----4-:R-:W-:-:S03]  /*02f0*/  IMAD R0, R14, R15, -0x3 ;  /* 0xfffffffd0e007424 */ /* 0x010fc600078e020f */
[----:B------:R-:W4:Y:S01]  /*0300*/  LDG.E R15, desc[UR4][R10.64+0x4] ;  /* 0x000004040a0f7981 */ /* 0x000f22000c1e1900 */
[----:B-----5:R-:W-:-:S05]  /*0310*/  @P0 IMAD.WIDE R8, R0, 0x4, R8 ;  /* 0x0000000400080825 */ /* 0x020fca00078e0208 */
[----:B------:R-:W4:Y:S04]  /*0320*/  @P0 LDG.E R14, desc[UR4][R8.64+0x4] ;  /* 0x00000404080e0981 */ /* 0x000f28000c1e1900 */
[----:B------:R-:W3:Y:S01]  /*0330*/  @P0 LDG.E R12, desc[UR4][R8.64] ;  /* 0x00000004080c0981 */ /* 0x000ee2000c1e1900 */
[----:B0-----:R-:W-:-:S03]  /*0340*/  IMAD.WIDE R6, R21, 0x4, R6 ;  /* 0x0000000415067825 */ /* 0x001fc600078e0206 */
[----:B------:R-:W2:Y:S01]  /*0350*/  @P0 LDG.E R17, desc[UR4][R8.64+0x8] ;  /* 0x0000080408110981 */ /* 0x000ea2000c1e1900 */
[----:B------:R-:W-:Y:S02]  /*0360*/  IMAD.WIDE.U32 R20, R23, 0x4, R2 ;  /* 0x0000000417147825 */ /* 0x000fe400078e0002 */
[----:B------:R-:W0:Y:S01]  /*0370*/  @!P0 LDC R23, c[0x0][0x3d0] ;  /* 0x0000f400ff178b82 */ /* 0x000e220000000800 */
[----:B------:R-:W1:Y:S04]  /*0380*/  LDG.E R6, desc[UR4][R6.64+-0x4] ;  /* 0xfffffc0406067981 */ /* 0x000e68000c1e1900 */
[----:B------:R-:W5:Y:S03]  /*0390*/  LDG.E R21, desc[UR4][R20.64] ;  /* 0x0000000414157981 */ /* 0x000f66000c1e1900 */
[----:B------:R-:W0:Y:S02]  /*03a0*/  LDC.64 R2, c[0x0][0x388] ;  /* 0x0000e200ff027b82 */ /* 0x000e240000000a00 */
[----:B0-----:R-:W-:-:S04]  /*03b0*/  IMAD.WIDE R2, R0, 0x4, R2 ;  /* 0x0000000400027825 */ /* 0x001fc800078e0202 */
[----:B----4-:R-:W-:-:S04]  /*03c0*/  @P0 FMUL R14, R15, R14 ;  /* 0x0000000e0f0e0220 */ /* 0x010fc80000400000 */
[----:B---3--:R-:W-:-:S04]  /*03d0*/  @P0 FFMA R11, R13, R12, R14 ;  /* 0x0000000c0d0b0223 */ /* 0x008fc8000000000e */
[----:B--2---:R-:W-:-:S04]  /*03e0*/  @P0 FFMA R11, R16, R17, R11 ;  /* 0x00000011100b0223 */ /* 0x004fc8000000000b */
[----:B-1----:R-:W-:Y:S01]  /*03f0*/  @P0 FFMA R5, R11, R5, -R6 ;  /* 0x000000050b050223 */ /* 0x002fe20000000806 */
[----:B-----5:R-:W-:-:S03]  /*0400*/  FMUL R8, R18, -R21 ;  /* 0x8000001512087220 */ /* 0x020fc60000400000 */
[----:B------:R-:W-:Y:S01]  /*0410*/  @P0 FMUL R4, R5, R4 ;  /* 0x0000000405040220 */ /* 0x000fe20000400000 */
[----:B------:R-:W-:Y:S01]  /*0420*/  @!P0 FMUL R4, R6, -R23 ;  /* 0x8000001706048220 */ /* 0x000fe20000400000 */
[-C--:B------:R-:W-:Y:S01]  /*0430*/  FMUL R13, R13, R8.reuse ;  /* 0x000000080d0d7220 */ /* 0x080fe20000400000 */
[-C--:B------:R-:W-:Y:S01]  /*0440*/  FMUL R15, R15, R8.reuse ;  /* 0x000000080f0f7220 */ /* 0x080fe20000400000 */
[----:B------:R-:W-:Y:S02]  /*0450*/  FMUL R5, R16, R8 ;  /* 0x0000000810057220 */ /* 0x000fe40000400000 */
[-C--:B------:R-:W-:Y:S01]  /*0460*/  FMUL R13, R13, R4.reuse ;  /* 0x000000040d0d7220 */ /* 0x080fe20000400000 */
[-C--:B------:R-:W-:Y:S01]  /*0470*/  FMUL R15, R15, R4.reuse ;  /* 0x000000040f0f7220 */ /* 0x080fe20000400000 */
[----:B------:R-:W-:-:S03]  /*0480*/  FMUL R5, R5, R4 ;  /* 0x0000000405057220 */ /* 0x000fc60000400000 */
[----:B------:R-:W-:Y:S04]  /*0490*/  REDG.E.ADD.F32.FTZ.RN.STRONG.GPU desc[UR4][R2.64], R13 ;  /* 0x0000000d020079a6 */ /* 0x000fe8000c12f304 */
[----:B------:R-:W-:Y:S04]  /*04a0*/  REDG.E.ADD.F32.FTZ.RN.STRONG.GPU desc[UR4][R2.64+0x4], R15 ;  /* 0x0000040f020079a6 */ /* 0x000fe8000c12f304 */
[----:B------:R-:W-:Y:S01]  /*04b0*/  REDG.E.ADD.F32.FTZ.RN.STRONG.GPU desc[UR4][R2.64+0x8], R5 ;  /* 0x00000805020079a6 */ /* 0x000fe2000c12f304 */
[----:B------:R-:W-:Y:S05]  /*04c0*/  EXIT ;  /* 0x000000000000794d */ /* 0x000fea0003800000 */
.L_x_0:
[----:B------:R-:W-:-:S00]  /*04d0*/  BRA `(.L_x_0) ;  /* 0xfffffffc00fc7947 */ /* 0x000fc0000383ffff */
[----:B------:R-:W-:-:S00]  /*04e0*/  NOP ;  /* 0x0000000000007918 */ /* 0x000fc00000000000 */
        /* <DEDUP_REMOVED lines=9> */
.L_x_1:


//--------------------- .nv.shared.reserved.0     --------------------------
	.section	.nv.shared.reserved.0,"aw",@nobits
	.weak		__nv_reservedSMEM_offset_0_alias
	.size		__nv_reservedSMEM_offset_0_alias, 0, 64
	.other		__nv_reservedSMEM_offset_0_alias,@"STO_CUDA_RESERVED_SHARED STV_DEFAULT"
__nv_reservedSMEM_offset_0_alias:
	.zero		0
	.zero		64


//--------------------- .nv.constant0._Z33compute_coupling_ICB_fluid_kernelPfS_S_PiS0_S_S_S_S0_S0_ffii --------------------------
	.section	.nv.constant0._Z33compute_coupling_ICB_fluid_kernelPfS_S_PiS0_S_S_S_S0_S0_ffii,"a",@progbits
	.sectionflags	@""
	.align	4
.nv.constant0._Z33compute_coupling_ICB_fluid_kernelPfS_S_PiS0_S_S_S_S0_S0_ffii:
	.zero		992


//--------------------- SYMBOLS --------------------------

	.type		.nv.reservedSmem.offset0,@object
	.size		.nv.reservedSmem.offset0,0x4
